	.headerflags	@"EF_CUDA_TEXMODE_UNIFIED EF_CUDA_64BIT_ADDRESS EF_CUDA_ACCELERATORS EF_CUDA_SM90 EF_CUDA_VIRTUAL_SM(EF_CUDA_SM90)"
	.elftype	@"ET_EXEC"


//--------------------- .nv.info                  --------------------------
	.section	.nv.info,"",@"SHT_CUDA_INFO"
	.align	4


	//----- nvinfo : EIATTR_REGCOUNT
	.align		4
        /*0000*/ 	.byte	0x04, 0x2f
        /*0002*/ 	.short	(.L_3 - .L_2)
	.align		4
.L_2:
        /*0004*/ 	.word	index@(triton_poi_fused__native_batch_norm_legit_no_training_add_relu_13)
        /*0008*/ 	.word	0x0000001a


	//----- nvinfo : EIATTR_MIN_STACK_SIZE
	.align		4
.L_3:
        /*000c*/ 	.byte	0x04, 0x12
        /*000e*/ 	.short	(.L_5 - .L_4)
	.align		4
.L_4:
        /*0010*/ 	.word	index@(triton_poi_fused__native_batch_norm_legit_no_training_add_relu_13)
        /*0014*/ 	.word	0x00000000


	//----- nvinfo : EIATTR_FRAME_SIZE
	.align		4
.L_5:
        /*0018*/ 	.byte	0x04, 0x11
        /*001a*/ 	.short	(.L_7 - .L_6)
	.align		4
.L_6:
        /*001c*/ 	.word	index@(triton_poi_fused__native_batch_norm_legit_no_training_add_relu_13)
        /*0020*/ 	.word	0x00000000


	//----- nvinfo : EIATTR_MIN_STACK_SIZE
	.align		4
.L_7:
        /*0024*/ 	.byte	0x04, 0x12
        /*0026*/ 	.short	(.L_9 - .L_8)
	.align		4
.L_8:
        /*0028*/ 	.word	index@(triton_poi_fused__native_batch_norm_legit_no_training_add_relu_13)
        /*002c*/ 	.word	0x00000000
.L_9:


//--------------------- .nv.info.triton_poi_fused__native_batch_norm_legit_no_training_add_relu_13 --------------------------
	.section	.nv.info.triton_poi_fused__native_batch_norm_legit_no_training_add_relu_13,"",@"SHT_CUDA_INFO"
	.sectionflags	@""
	.align	4


	//----- nvinfo : EIATTR_CUDA_API_VERSION
	.align		4
        /*0000*/ 	.byte	0x04, 0x37
        /*0002*/ 	.short	(.L_11 - .L_10)
.L_10:
        /*0004*/ 	.word	0x0000007c


	//----- nvinfo : EIATTR_KPARAM_INFO
	.align		4
.L_11:
        /*0008*/ 	.byte	0x04, 0x17
        /*000a*/ 	.short	(.L_13 - .L_12)
.L_12:
        /*000c*/ 	.word	0x00000000
        /*0010*/ 	.short	0x0007
        /*0012*/ 	.short	0x0038
        /*0014*/ 	.byte	0x00, 0xf0, 0x11, 0x00


	//----- nvinfo : EIATTR_KPARAM_INFO
	.align		4
.L_13:
        /*0018*/ 	.byte	0x04, 0x17
        /*001a*/ 	.short	(.L_15 - .L_14)
.L_14:
        /*001c*/ 	.word	0x00000000
        /*0020*/ 	.short	0x0006
        /*0022*/ 	.short	0x0030
        /*0024*/ 	.byte	0x00, 0xf4, 0x21, 0x00


	//----- nvinfo : EIATTR_KPARAM_INFO
	.align		4
.L_15:
        /*0028*/ 	.byte	0x04, 0x17
        /*002a*/ 	.short	(.L_17 - .L_16)
.L_16:
        /*002c*/ 	.word	0x00000000
        /*0030*/ 	.short	0x0005
        /*0032*/ 	.short	0x0028
        /*0034*/ 	.byte	0x00, 0xf4, 0x21, 0x00


	//----- nvinfo : EIATTR_KPARAM_INFO
	.align		4
.L_17:
        /*0038*/ 	.byte	0x04, 0x17
        /*003a*/ 	.short	(.L_19 - .L_18)
.L_18:
        /*003c*/ 	.word	0x00000000
        /*0040*/ 	.short	0x0004
        /*0042*/ 	.short	0x0020
        /*0044*/ 	.byte	0x00, 0xf4, 0x21, 0x00


	//----- nvinfo : EIATTR_KPARAM_INFO
	.align		4
.L_19:
        /*0048*/ 	.byte	0x04, 0x17
        /*004a*/ 	.short	(.L_21 - .L_20)
.L_20:
        /*004c*/ 	.word	0x00000000
        /*0050*/ 	.short	0x0003
        /*0052*/ 	.short	0x0018
        /*0054*/ 	.byte	0x00, 0xf4, 0x21, 0x00


	//----- nvinfo : EIATTR_KPARAM_INFO
	.align		4
.L_21:
        /*0058*/ 	.byte	0x04, 0x17
        /*005a*/ 	.short	(.L_23 - .L_22)
.L_22:
        /*005c*/ 	.word	0x00000000
        /*0060*/ 	.short	0x0002
        /*0062*/ 	.short	0x0010
        /*0064*/ 	.byte	0x00, 0xf4, 0x21, 0x00


	//----- nvinfo : EIATTR_KPARAM_INFO
	.align		4
.L_23:
        /*0068*/ 	.byte	0x04, 0x17
        /*006a*/ 	.short	(.L_25 - .L_24)
.L_24:
        /*006c*/ 	.word	0x00000000
        /*0070*/ 	.short	0x0001
        /*0072*/ 	.short	0x0008
        /*0074*/ 	.byte	0x00, 0xf4, 0x21, 0x00


	//----- nvinfo : EIATTR_KPARAM_INFO
	.align		4
.L_25:
        /*0078*/ 	.byte	0x04, 0x17
        /*007a*/ 	.short	(.L_27 - .L_26)
.L_26:
        /*007c*/ 	.word	0x00000000
        /*0080*/ 	.short	0x0000
        /*0082*/ 	.short	0x0000
        /*0084*/ 	.byte	0x00, 0xf4, 0x21, 0x00


	//----- nvinfo : EIATTR_SPARSE_MMA_MASK
	.align		4
.L_27:
        /*0088*/ 	.byte	0x03, 0x50
        /*008a*/ 	.short	0x0000


	//----- nvinfo : EIATTR_MAXREG_COUNT
	.align		4
        /*008c*/ 	.byte	0x03, 0x1b
        /*008e*/ 	.short	0x00ff


	//----- nvinfo : EIATTR_EXIT_INSTR_OFFSETS
	.align		4
        /*0090*/ 	.byte	0x04, 0x1c
        /*0092*/ 	.short	(.L_29 - .L_28)


	//   ....[0]....
.L_28:
        /*0094*/ 	.word	0x00000520


	//   ....[1]....
        /*0098*/ 	.word	0x00000540


	//----- nvinfo : EIATTR_REQNTID
	.align		4
.L_29:
        /*009c*/ 	.byte	0x04, 0x10
        /*009e*/ 	.short	(.L_31 - .L_30)
.L_30:
        /*00a0*/ 	.word	0x00000080
        /*00a4*/ 	.word	0x00000001
        /*00a8*/ 	.word	0x00000001


	//----- nvinfo : EIATTR_CBANK_PARAM_SIZE
	.align		4
.L_31:
        /*00ac*/ 	.byte	0x03, 0x19
        /*00ae*/ 	.short	0x003c


	//----- nvinfo : EIATTR_PARAM_CBANK
	.align		4
        /*00b0*/ 	.byte	0x04, 0x0a
        /*00b2*/ 	.short	(.L_33 - .L_32)
	.align		4
.L_32:
        /*00b4*/ 	.word	index@(.nv.constant0.triton_poi_fused__native_batch_norm_legit_no_training_add_relu_13)
        /*00b8*/ 	.short	0x0210
        /*00ba*/ 	.short	0x003c


	//----- nvinfo : EIATTR_SW_WAR
	.align		4
.L_33:
        /*00bc*/ 	.byte	0x04, 0x36
        /*00be*/ 	.short	(.L_35 - .L_34)
.L_34:
        /*00c0*/ 	.word	0x00000008
.L_35:


//--------------------- .nv.callgraph             --------------------------
	.section	.nv.callgraph,"",@"SHT_CUDA_CALLGRAPH"
	.align	4
	.sectionentsize	8
	.align		4
        /*0000*/ 	.word	0x00000000
	.align		4
        /*0004*/ 	.word	0xffffffff
	.align		4
        /*0008*/ 	.word	0x00000000
	.align		4
        /*000c*/ 	.word	0xfffffffe
	.align		4
        /*0010*/ 	.word	0x00000000
	.align		4
        /*0014*/ 	.word	0xfffffffd
	.align		4
        /*0018*/ 	.word	0x00000000
	.align		4
        /*001c*/ 	.word	0xfffffffc


//--------------------- .nv.constant4             --------------------------
	.section	.nv.constant4,"a",@progbits
	.align	8
	.align		8
.nv.constant4:
        /*0000*/ 	.dword	_$_str
	.align		8
        /*0008*/ 	.dword	_$_str_$_2


//--------------------- .text.triton_poi_fused__native_batch_norm_legit_no_training_add_relu_13 --------------------------
	.section	.text.triton_poi_fused__native_batch_norm_legit_no_training_add_relu_13,"ax",@progbits
	.align	128
        .global         triton_poi_fused__native_batch_norm_legit_no_training_add_relu_13
        .type           triton_poi_fused__native_batch_norm_legit_no_training_add_relu_13,@function
        .size           triton_poi_fused__native_batch_norm_legit_no_training_add_relu_13,(.L_x_1 - triton_poi_fused__native_batch_norm_legit_no_training_add_relu_13)
        .other          triton_poi_fused__native_batch_norm_legit_no_training_add_relu_13,@"STO_CUDA_ENTRY STV_DEFAULT"
triton_poi_fused__native_batch_norm_legit_no_training_add_relu_13:
.text.triton_poi_fused__native_batch_norm_legit_no_training_add_relu_13:
[----:B------:R-:W0:Y:S01]  /*0000*/  LDC R1, c[0x0][0x28] ;  /* 0x00000a00ff017b82 */ /* 0x000e220000000800 */
[----:B------:R-:W1:Y:S07]  /*0010*/  S2R R0, SR_TID.X ;  /* 0x0000000000007919 */ /* 0x000e6e0000002100 */
[----:B------:R-:W2:Y:S01]  /*0020*/  LDC.64 R6, c[0x0][0x220] ;  /* 0x00008800ff067b82 */ /* 0x000ea20000000a00 */
[----:B------:R-:W-:Y:S01]  /*0030*/  MOV R8, RZ ;  /* 0x000000ff00087202 */ /* 0x000fe20000000f00 */
[----:B------:R-:W-:Y:S01]  /*0040*/  ULDC.64 UR4, c[0x0][0x208] ;  /* 0x0000820000047ab9 */ /* 0x000fe20000000a00 */
[----:B------:R-:W3:Y:S05]  /*0050*/  S2R R9, SR_CTAID.X ;  /* 0x0000000000097919 */ /* 0x000eea0000002500 */
[----:B------:R-:W4:Y:S08]  /*0060*/  LDC.64 R20, c[0x0][0x218] ;  /* 0x00008600ff147b82 */ /* 0x000f300000000a00 */
[----:B------:R-:W5:Y:S08]  /*0070*/  LDC.64 R18, c[0x0][0x210] ;  /* 0x00008400ff127b82 */ /* 0x000f700000000a00 */
[----:B------:R-:W2:Y:S01]  /*0080*/  LDC.64 R14, c[0x0][0x228] ;  /* 0x00008a00ff0e7b82 */ /* 0x000ea20000000a00 */
[----:B-1----:R-:W-:-:S07]  /*0090*/  SHF.L.U32 R0, R0, 0x1, RZ ;  /* 0x0000000100007819 */ /* 0x002fce00000006ff */
[----:B------:R-:W1:Y:S01]  /*00a0*/  LDC.64 R12, c[0x0][0x230] ;  /* 0x00008c00ff0c7b82 */ /* 0x000e620000000a00 */
[----:B---3--:R-:W-:Y:S02]  /*00b0*/  SHF.R.S32.HI R2, RZ, 0x17, R9 ;  /* 0x00000017ff027819 */ /* 0x008fe40000011409 */
[----:B------:R-:W-:Y:S02]  /*00c0*/  LOP3.LUT R0, R0, 0xfe, RZ, 0xc0, !PT ;  /* 0x000000fe00007812 */ /* 0x000fe400078ec0ff */
[----:B------:R-:W-:-:S03]  /*00d0*/  SGXT R2, R2, 0x1 ;  /* 0x000000010202781a */ /* 0x000fc60000000200 */
[----:B------:R-:W3:Y:S01]  /*00e0*/  LDC.64 R4, c[0x0][0x238] ;  /* 0x00008e00ff047b82 */ /* 0x000ee20000000a00 */
[----:B------:R-:W-:-:S04]  /*00f0*/  LEA R9, R9, R0, 0x8 ;  /* 0x0000000009097211 */ /* 0x000fc800078e40ff */
[----:B------:R-:W-:Y:S02]  /*0100*/  LEA.HI R2, R2, R9, RZ, 0x6 ;  /* 0x0000000902027211 */ /* 0x000fe400078f30ff */
[----:B------:R-:W-:Y:S02]  /*0110*/  ISETP.GE.AND P0, PT, R9, 0x2400, PT ;  /* 0x000024000900780c */ /* 0x000fe40003f06270 */
[----:B------:R-:W-:-:S05]  /*0120*/  SHF.R.S32.HI R2, RZ, 0x6, R2 ;  /* 0x00000006ff027819 */ /* 0x000fca0000011402 */
[----:B------:R-:W-:-:S05]  /*0130*/  IMAD.HI R0, R2, 0x38e38e39, RZ ;  /* 0x38e38e3902007827 */ /* 0x000fca00078e02ff */
[----:B------:R-:W-:-:S04]  /*0140*/  SHF.R.U32.HI R3, RZ, 0x1f, R0 ;  /* 0x0000001fff037819 */ /* 0x000fc80000011600 */
[----:B------:R-:W-:Y:S01]  /*0150*/  LEA.HI.SX32 R3, R0, R3, 0x1d ;  /* 0x0000000300037211 */ /* 0x000fe200078feaff */
[----:B------:R-:W-:-:S04]  /*0160*/  HFMA2.MMA R0, -RZ, RZ, 0, 0 ;  /* 0x00000000ff007435 */ /* 0x000fc800000001ff */
[----:B------:R-:W-:-:S04]  /*0170*/  IMAD R23, R3, -0x24, R2 ;  /* 0xffffffdc03177824 */ /* 0x000fc800078e0202 */
[----:B--2---:R-:W-:-:S05]  /*0180*/  IMAD.WIDE R6, R23, 0x4, R6 ;  /* 0x0000000417067825 */ /* 0x004fca00078e0206 */
[----:B------:R-:W2:Y:S04]  /*0190*/  @!P0 LDG.E.EL R0, desc[UR4][R6.64] ;  /* 0x0000000406008981 */ /* 0x000ea8000c2e1900 */
[----:B------:R1:W2:Y:S01]  /*01a0*/  @!P0 LDG.E.EL R8, desc[UR4][R6.64] ;  /* 0x0000000406088981 */ /* 0x0002a2000c2e1900 */
[----:B------:R-:W-:Y:S02]  /*01b0*/  CS2R R10, SRZ ;  /* 0x00000000000a7805 */ /* 0x000fe4000001ff00 */
[----:B------:R-:W-:Y:S01]  /*01c0*/  CS2R R2, SRZ ;  /* 0x0000000000027805 */ /* 0x000fe2000001ff00 */
[----:B----4-:R-:W-:-:S04]  /*01d0*/  IMAD.WIDE R20, R23, 0x4, R20 ;  /* 0x0000000417147825 */ /* 0x010fc800078e0214 */
[----:B-----5:R-:W-:Y:S01]  /*01e0*/  IMAD.WIDE R18, R9, 0x4, R18 ;  /* 0x0000000409127825 */ /* 0x020fe200078e0212 */
[----:B------:R-:W4:Y:S01]  /*01f0*/  @!P0 LDG.E.EL R10, desc[UR4][R20.64] ;  /* 0x00000004140a8981 */ /* 0x000f22000c2e1900 */
[----:B------:R-:W-:Y:S02]  /*0200*/  CS2R R16, SRZ ;  /* 0x0000000000107805 */ /* 0x000fe4000001ff00 */
[C---:B01----:R-:W-:Y:S01]  /*0210*/  IMAD.WIDE R6, R23.reuse, 0x4, R14 ;  /* 0x0000000417067825 */ /* 0x043fe200078e020e */
[----:B------:R-:W4:Y:S01]  /*0220*/  @!P0 LDG.E.64 R2, desc[UR4][R18.64] ;  /* 0x0000000412028981 */ /* 0x000f22000c1e1b00 */
[----:B------:R-:W-:Y:S02]  /*0230*/  CS2R R14, SRZ ;  /* 0x00000000000e7805 */ /* 0x000fe4000001ff00 */
[----:B------:R-:W-:Y:S01]  /*0240*/  IMAD.WIDE R22, R23, 0x4, R12 ;  /* 0x0000000417167825 */ /* 0x000fe200078e020c */
[----:B------:R-:W5:Y:S01]  /*0250*/  @!P0 LDG.E.EL R11, desc[UR4][R20.64] ;  /* 0x00000004140b8981 */ /* 0x000f62000c2e1900 */
[----:B------:R-:W-:-:S03]  /*0260*/  CS2R R12, SRZ ;  /* 0x00000000000c7805 */ /* 0x000fc6000001ff00 */
[----:B------:R-:W4:Y:S04]  /*0270*/  @!P0 LDG.E.EL R16, desc[UR4][R6.64] ;  /* 0x0000000406108981 */ /* 0x000f28000c2e1900 */
[----:B------:R-:W4:Y:S01]  /*0280*/  @!P0 LDG.E.EL R15, desc[UR4][R22.64] ;  /* 0x00000004160f8981 */ /* 0x000f22000c2e1900 */
[----:B---3--:R-:W-:-:S03]  /*0290*/  IMAD.WIDE R4, R9, 0x4, R4 ;  /* 0x0000000409047825 */ /* 0x008fc600078e0204 */
[----:B------:R0:W3:Y:S04]  /*02a0*/  @!P0 LDG.E.EL R17, desc[UR4][R6.64] ;  /* 0x0000000406118981 */ /* 0x0000e8000c2e1900 */
[----:B------:R-:W3:Y:S04]  /*02b0*/  @!P0 LDG.E.EL R14, desc[UR4][R22.64] ;  /* 0x00000004160e8981 */ /* 0x000ee8000c2e1900 */
[----:B------:R1:W3:Y:S01]  /*02c0*/  @!P0 LDG.E.64 R12, desc[UR4][R4.64] ;  /* 0x00000004040c8981 */ /* 0x0002e2000c1e1b00 */
[----:B0-----:R-:W-:Y:S01]  /*02d0*/  HFMA2.MMA R7, -RZ, RZ, 1.625, 0 ;  /* 0x3e800000ff077435 */ /* 0x001fe200000001ff */
[----:B-1----:R-:W0:Y:S02]  /*02e0*/  LDC.64 R4, c[0x0][0x240] ;  /* 0x00009000ff047b82 */ /* 0x002e240000000a00 */
[----:B0-----:R-:W-:-:S04]  /*02f0*/  IMAD.WIDE R4, R9, 0x4, R4 ;  /* 0x0000000409047825 */ /* 0x001fc800078e0204 */
[----:B--2---:R-:W-:Y:S01]  /*0300*/  FADD R0, R0, 9.9999997473787516356e-06 ;  /* 0x3727c5ac00007421 */ /* 0x004fe20000000000 */
[----:B------:R-:W-:-:S03]  /*0310*/  FADD R8, R8, 9.9999997473787516356e-06 ;  /* 0x3727c5ac08087421 */ /* 0x000fc60000000000 */
[----:B------:R-:W0:Y:S08]  /*0320*/  MUFU.SQRT R19, R0 ;  /* 0x0000000000137308 */ /* 0x000e300000002000 */
[----:B------:R-:W1:Y:S01]  /*0330*/  MUFU.SQRT R18, R8 ;  /* 0x0000000800127308 */ /* 0x000e620000002000 */
[C---:B0-----:R-:W-:Y:S02]  /*0340*/  FSETP.GT.AND P2, PT, R19.reuse, 8.50705917302346158658e+37, PT ;  /* 0x7e8000001300780b */ /* 0x041fe40003f44000 */
[----:B------:R-:W-:-:S02]  /*0350*/  FSETP.GEU.AND P4, PT, R19, 1.175494350822287508e-38, PT ;  /* 0x008000001300780b */ /* 0x000fc40003f8e000 */
[C---:B-1----:R-:W-:Y:S02]  /*0360*/  FSETP.GT.AND P1, PT, R18.reuse, 8.50705917302346158658e+37, PT ;  /* 0x7e8000001200780b */ /* 0x042fe40003f24000 */
[----:B------:R-:W-:-:S07]  /*0370*/  FSETP.GEU.AND P3, PT, R18, 1.175494350822287508e-38, PT ;  /* 0x008000001200780b */ /* 0x000fce0003f6e000 */
[----:B------:R-:W-:-:S04]  /*0380*/  @P2 FMUL R19, R19, 0.25 ;  /* 0x3e80000013132820 */ /* 0x000fc80000400000 */
[----:B------:R-:W-:Y:S01]  /*0390*/  @!P4 FMUL R19, R19, 16777216 ;  /* 0x4b8000001313c820 */ /* 0x000fe20000400000 */
[----:B------:R-:W-:-:S04]  /*03a0*/  @P1 FMUL R18, R18, 0.25 ;  /* 0x3e80000012121820 */ /* 0x000fc80000400000 */
[----:B------:R-:W-:Y:S01]  /*03b0*/  @!P3 FMUL R18, R18, 16777216 ;  /* 0x4b8000001212b820 */ /* 0x000fe20000400000 */
[----:B------:R-:W0:Y:S01]  /*03c0*/  MUFU.RCP R19, R19 ;  /* 0x0000001300137308 */ /* 0x000e220000001000 */
[----:B------:R-:W-:-:S07]  /*03d0*/  FSEL R0, R7, 1, P2 ;  /* 0x3f80000007007808 */ /* 0x000fce0001000000 */
[----:B------:R-:W1:Y:S01]  /*03e0*/  MUFU.RCP R18, R18 ;  /* 0x0000001200127308 */ /* 0x000e620000001000 */
[----:B------:R-:W-:Y:S01]  /*03f0*/  FSEL R7, R7, 1, P1 ;  /* 0x3f80000007077808 */ /* 0x000fe20000800000 */
[----:B------:R-:W-:Y:S01]  /*0400*/  @!P4 FMUL R0, R0, 16777216 ;  /* 0x4b8000000000c820 */ /* 0x000fe20000400000 */
[----:B----4-:R-:W-:-:S03]  /*0410*/  FADD R3, -R10, R3 ;  /* 0x000000030a037221 */ /* 0x010fc60000000100 */
[----:B------:R-:W-:Y:S01]  /*0420*/  @!P3 FMUL R7, R7, 16777216 ;  /* 0x4b8000000707b820 */ /* 0x000fe20000400000 */
[----:B0-----:R-:W-:Y:S01]  /*0430*/  FMUL R0, R19, R0 ;  /* 0x0000000013007220 */ /* 0x001fe20000400000 */
[----:B-----5:R-:W-:-:S03]  /*0440*/  FADD R2, -R11, R2 ;  /* 0x000000020b027221 */ /* 0x020fc60000000100 */
[----:B------:R-:W-:Y:S01]  /*0450*/  FMUL R0, R3, R0 ;  /* 0x0000000003007220 */ /* 0x000fe20000400000 */
[----:B-1----:R-:W-:-:S03]  /*0460*/  FMUL R7, R18, R7 ;  /* 0x0000000712077220 */ /* 0x002fc60000400000 */
[----:B------:R-:W-:Y:S01]  /*0470*/  FFMA R0, R0, R16, R15 ;  /* 0x0000001000007223 */ /* 0x000fe2000000000f */
[----:B------:R-:W-:-:S03]  /*0480*/  FMUL R7, R2, R7 ;  /* 0x0000000702077220 */ /* 0x000fc60000400000 */
[----:B------:R-:W-:Y:S01]  /*0490*/  FADD R0, RZ, R0 ;  /* 0x00000000ff007221 */ /* 0x000fe20000000000 */
[----:B---3--:R-:W-:-:S04]  /*04a0*/  FFMA R7, R7, R17, R14 ;  /* 0x0000001107077223 */ /* 0x008fc8000000000e */
[C---:B------:R-:W-:Y:S01]  /*04b0*/  FSETP.GEU.AND P2, PT, R0.reuse, -R13, PT ;  /* 0x8000000d0000720b */ /* 0x040fe20003f4e000 */
[----:B------:R-:W-:Y:S01]  /*04c0*/  FADD R7, RZ, R7 ;  /* 0x00000007ff077221 */ /* 0x000fe20000000000 */
[----:B------:R-:W-:-:S03]  /*04d0*/  FADD R13, R0, R13 ;  /* 0x0000000d000d7221 */ /* 0x000fc60000000000 */
[C---:B------:R-:W-:Y:S01]  /*04e0*/  FADD R0, R7.reuse, R12 ;  /* 0x0000000c07007221 */ /* 0x040fe20000000000 */
[----:B------:R-:W-:Y:S02]  /*04f0*/  FSETP.GEU.AND P1, PT, R7, -R12, PT ;  /* 0x8000000c0700720b */ /* 0x000fe40003f2e000 */
[----:B------:R-:W-:Y:S02]  /*0500*/  FSEL R13, R13, RZ, P2 ;  /* 0x000000ff0d0d7208 */ /* 0x000fe40001000000 */
[----:B------:R-:W-:Y:S01]  /*0510*/  FSEL R12, R0, RZ, P1 ;  /* 0x000000ff000c7208 */ /* 0x000fe20000800000 */
[----:B------:R-:W-:Y:S08]  /*0520*/  @P0 EXIT ;  /* 0x000000000000094d */ /* 0x000ff00003800000 */
[----:B------:R-:W-:Y:S01]  /*0530*/  STG.E.64 desc[UR4][R4.64], R12 ;  /* 0x0000000c04007986 */ /* 0x000fe2000c101b04 */
[----:B------:R-:W-:Y:S05]  /*0540*/  EXIT ;  /* 0x000000000000794d */ /* 0x000fea0003800000 */
.L_x_0:
[----:B------:R-:W-:-:S00]  /*0550*/  BRA `(.L_x_0) ;  /* 0xfffffffc00fc7947 */ /* 0x000fc0000383ffff */
[----:B------:R-:W-:-:S00]  /*0560*/  NOP ;  /* 0x0000000000007918 */ /* 0x000fc00000000000 */
        /* <DEDUP_REMOVED lines=9> */
.L_x_1:


//--------------------- .nv.global.init           --------------------------
	.section	.nv.global.init,"aw",@progbits
.nv.global.init:
	.type		_$_str,@object
	.size		_$_str,(_$_str_$_2 - _$_str)
_$_str:
        /*0000*/ 	.byte	0x5f, 0x5f, 0x43, 0x55, 0x44, 0x41, 0x5f, 0x46, 0x54, 0x5a, 0x00
	.type		_$_str_$_2,@object
	.size		_$_str_$_2,(.L_1 - _$_str_$_2)
_$_str_$_2:
        /*000b*/ 	.byte	0x5f, 0x5f, 0x43, 0x55, 0x44, 0x41, 0x5f, 0x50, 0x52, 0x45, 0x43, 0x5f, 0x53, 0x51, 0x52, 0x54
        /*001b*/ 	.byte	0x00
.L_1:


//--------------------- .nv.constant0.triton_poi_fused__native_batch_norm_legit_no_training_add_relu_13 --------------------------
	.section	.nv.constant0.triton_poi_fused__native_batch_norm_legit_no_training_add_relu_13,"a",@progbits
	.sectionflags	@""
	.align	4
.nv.constant0.triton_poi_fused__native_batch_norm_legit_no_training_add_relu_13:
	.zero		588
